//
// Generated by NVIDIA NVVM Compiler
//
// Compiler Build ID: CL-36424714
// Cuda compilation tools, release 13.0, V13.0.88
// Based on NVVM 20.0.0
//

.version 9.0
.target sm_100
.address_size 64

	// .globl	_Z11cuda_updatePdS_ii

.visible .entry _Z11cuda_updatePdS_ii(
	.param .u64 .ptr .align 1 _Z11cuda_updatePdS_ii_param_0,
	.param .u64 .ptr .align 1 _Z11cuda_updatePdS_ii_param_1,
	.param .u32 _Z11cuda_updatePdS_ii_param_2,
	.param .u32 _Z11cuda_updatePdS_ii_param_3
)
{
	.reg .pred 	%p<4>;
	.reg .b32 	%r<12>;
	.reg .b64 	%rd<8>;
	.reg .b64 	%fd<2>;

	ld.param.u64 	%rd1, [_Z11cuda_updatePdS_ii_param_0];
	ld.param.u64 	%rd2, [_Z11cuda_updatePdS_ii_param_1];
	ld.param.u32 	%r3, [_Z11cuda_updatePdS_ii_param_2];
	ld.param.u32 	%r4, [_Z11cuda_updatePdS_ii_param_3];
	mov.u32 	%r5, %tid.x;
	mov.u32 	%r6, %ctaid.x;
	mov.u32 	%r7, %ntid.x;
	mad.lo.s32 	%r1, %r6, %r7, %r5;
	mov.u32 	%r8, %tid.y;
	mov.u32 	%r9, %ctaid.y;
	mov.u32 	%r10, %ntid.y;
	mad.lo.s32 	%r2, %r9, %r10, %r8;
	setp.ge.s32 	%p1, %r2, %r4;
	setp.ge.s32 	%p2, %r1, %r3;
	or.pred  	%p3, %p2, %p1;
	@%p3 bra 	$L__BB0_2;
	cvta.to.global.u64 	%rd3, %rd2;
	cvta.to.global.u64 	%rd4, %rd1;
	mad.lo.s32 	%r11, %r3, %r2, %r1;
	mul.wide.s32 	%rd5, %r11, 8;
	add.s64 	%rd6, %rd3, %rd5;
	ld.global.f64 	%fd1, [%rd6];
	add.s64 	%rd7, %rd4, %rd5;
	st.global.f64 	[%rd7], %fd1;
$L__BB0_2:
	ret;

}
	// .globl	_Z11cuda_JacobiPdS_S_ddddii
.visible .entry _Z11cuda_JacobiPdS_S_ddddii(
	.param .u64 .ptr .align 1 _Z11cuda_JacobiPdS_S_ddddii_param_0,
	.param .u64 .ptr .align 1 _Z11cuda_JacobiPdS_S_ddddii_param_1,
	.param .u64 .ptr .align 1 _Z11cuda_JacobiPdS_S_ddddii_param_2,
	.param .f64 _Z11cuda_JacobiPdS_S_ddddii_param_3,
	.param .f64 _Z11cuda_JacobiPdS_S_ddddii_param_4,
	.param .f64 _Z11cuda_JacobiPdS_S_ddddii_param_5,
	.param .f64 _Z11cuda_JacobiPdS_S_ddddii_param_6,
	.param .u32 _Z11cuda_JacobiPdS_S_ddddii_param_7,
	.param .u32 _Z11cuda_JacobiPdS_S_ddddii_param_8
)
{
	.reg .pred 	%p<8>;
	.reg .b32 	%r<21>;
	.reg .b64 	%rd<17>;
	.reg .b64 	%fd<27>;

	ld.param.u64 	%rd2, [_Z11cuda_JacobiPdS_S_ddddii_param_1];
	ld.param.f64 	%fd1, [_Z11cuda_JacobiPdS_S_ddddii_param_3];
	ld.param.f64 	%fd2, [_Z11cuda_JacobiPdS_S_ddddii_param_4];
	ld.param.f64 	%fd3, [_Z11cuda_JacobiPdS_S_ddddii_param_5];
	ld.param.f64 	%fd4, [_Z11cuda_JacobiPdS_S_ddddii_param_6];
	ld.param.u32 	%r4, [_Z11cuda_JacobiPdS_S_ddddii_param_7];
	ld.param.u32 	%r5, [_Z11cuda_JacobiPdS_S_ddddii_param_8];
	mov.u32 	%r7, %tid.x;
	mov.u32 	%r8, %ctaid.x;
	mov.u32 	%r9, %ntid.x;
	mad.lo.s32 	%r10, %r8, %r9, %r7;
	mov.u32 	%r11, %tid.y;
	mov.u32 	%r12, %ctaid.y;
	mov.u32 	%r13, %ntid.y;
	mad.lo.s32 	%r14, %r12, %r13, %r11;
	setp.eq.s32 	%p1, %r14, 0;
	add.s32 	%r15, %r5, -1;
	setp.ge.s32 	%p2, %r14, %r15;
	or.pred  	%p3, %p1, %p2;
	setp.lt.s32 	%p4, %r10, 1;
	or.pred  	%p5, %p4, %p3;
	add.s32 	%r16, %r4, -1;
	setp.ge.s32 	%p6, %r10, %r16;
	or.pred  	%p7, %p5, %p6;
	@%p7 bra 	$L__BB1_2;
	ld.param.u64 	%rd16, [_Z11cuda_JacobiPdS_S_ddddii_param_2];
	ld.param.u64 	%rd15, [_Z11cuda_JacobiPdS_S_ddddii_param_0];
	cvta.to.global.u64 	%rd4, %rd15;
	cvta.to.global.u64 	%rd5, %rd2;
	cvta.to.global.u64 	%rd6, %rd16;
	mul.lo.s32 	%r17, %r4, %r14;
	add.s32 	%r18, %r17, %r10;
	mul.wide.s32 	%rd7, %r18, 8;
	add.s64 	%rd8, %rd4, %rd7;
	ld.global.f64 	%fd5, [%rd8];
	sub.s32 	%r19, %r17, %r4;
	add.s32 	%r20, %r19, %r10;
	mul.wide.s32 	%rd9, %r20, 8;
	add.s64 	%rd10, %rd5, %rd9;
	ld.global.f64 	%fd6, [%rd10+-8];
	ld.global.f64 	%fd7, [%rd10+8];
	add.f64 	%fd8, %fd6, %fd7;
	mul.wide.s32 	%rd11, %r4, 8;
	add.s64 	%rd12, %rd10, %rd11;
	ld.global.f64 	%fd9, [%rd12+-8];
	ld.global.f64 	%fd10, [%rd12+8];
	add.f64 	%fd11, %fd9, %fd10;
	mul.f64 	%fd12, %fd3, %fd11;
	fma.rn.f64 	%fd13, %fd1, %fd8, %fd12;
	add.s64 	%rd13, %rd12, %rd11;
	ld.global.f64 	%fd14, [%rd13+-8];
	ld.global.f64 	%fd15, [%rd13+8];
	add.f64 	%fd16, %fd14, %fd15;
	fma.rn.f64 	%fd17, %fd1, %fd16, %fd13;
	ld.global.f64 	%fd18, [%rd10];
	ld.global.f64 	%fd19, [%rd13];
	add.f64 	%fd20, %fd18, %fd19;
	fma.rn.f64 	%fd21, %fd2, %fd20, %fd17;
	ld.global.f64 	%fd22, [%rd12];
	fma.rn.f64 	%fd23, %fd4, %fd22, %fd21;
	sub.f64 	%fd24, %fd5, %fd23;
	div.rn.f64 	%fd25, %fd24, %fd4;
	add.f64 	%fd26, %fd22, %fd25;
	add.s64 	%rd14, %rd6, %rd7;
	st.global.f64 	[%rd14], %fd26;
$L__BB1_2:
	ret;

}


// ===== COMPILED SASS (sm_100) =====

	.target	sm_100

	.elftype	@"ET_EXEC"


//--------------------- .note.nv.tkinfo           --------------------------
	.section	.note.nv.tkinfo,"",@"SHT_NOTE"
	.sectionflags	@"SHF_NOTE_NV_TKINFO"
	.tkinfo
        /*0018*/ 	.word	0x00000002
        /*0030*/ 	.string	""
        /*0030*/ 	.string	"ptxas"
        /*0030*/ 	.string	"Cuda compilation tools, release 13.0, V13.0.88"
        /*0030*/ 	.string	"Build cuda_13.0.r13.0/compiler.36424714_0"
        /*0030*/ 	.string	"-arch sm_100 -m 64 "



//--------------------- .note.nv.cuinfo           --------------------------
	.section	.note.nv.cuinfo,"",@"SHT_NOTE"
	.sectionflags	@"SHF_NOTE_NV_CUINFO"
        /*0018*/ 	.short	0x0002
        /*001a*/ 	.short	0x0064
        /*001c*/ 	.short	0x0082
	.zero		2


//--------------------- .nv.info                  --------------------------
	.section	.nv.info,"",@"SHT_CUDA_INFO"
	.align	4


	//----- nvinfo : EIATTR_REGCOUNT
	.align		4
        /*0000*/ 	.byte	0x04, 0x2f
        /*0002*/ 	.short	(.L_1 - .L_0)
	.align		4
.L_0:
        /*0004*/ 	.word	index@(_Z11cuda_updatePdS_ii)
        /*0008*/ 	.word	0x0000000a


	//----- nvinfo : EIATTR_FRAME_SIZE
	.align		4
.L_1:
        /*000c*/ 	.byte	0x04, 0x11
        /*000e*/ 	.short	(.L_3 - .L_2)
	.align		4
.L_2:
        /*0010*/ 	.word	index@(_Z11cuda_updatePdS_ii)
        /*0014*/ 	.word	0x00000000


	//----- nvinfo : EIATTR_REGCOUNT
	.align		4
.L_3:
        /*0018*/ 	.byte	0x04, 0x2f
        /*001a*/ 	.short	(.L_5 - .L_4)
	.align		4
.L_4:
        /*001c*/ 	.word	index@(_Z11cuda_JacobiPdS_S_ddddii)
        /*0020*/ 	.word	0x00000020


	//----- nvinfo : EIATTR_FRAME_SIZE
	.align		4
.L_5:
        /*0024*/ 	.byte	0x04, 0x11
        /*0026*/ 	.short	(.L_7 - .L_6)
	.align		4
.L_6:
        /*0028*/ 	.word	index@($__internal_0_$__cuda_sm20_div_rn_f64_full)
        /*002c*/ 	.word	0x00000000


	//----- nvinfo : EIATTR_FRAME_SIZE
	.align		4
.L_7:
        /*0030*/ 	.byte	0x04, 0x11
        /*0032*/ 	.short	(.L_9 - .L_8)
	.align		4
.L_8:
        /*0034*/ 	.word	index@(_Z11cuda_JacobiPdS_S_ddddii)
        /*0038*/ 	.word	0x00000000


	//----- nvinfo : EIATTR_MIN_STACK_SIZE
	.align		4
.L_9:
        /*003c*/ 	.byte	0x04, 0x12
        /*003e*/ 	.short	(.L_11 - .L_10)
	.align		4
.L_10:
        /*0040*/ 	.word	index@(_Z11cuda_JacobiPdS_S_ddddii)
        /*0044*/ 	.word	0x00000000


	//----- nvinfo : EIATTR_MIN_STACK_SIZE
	.align		4
.L_11:
        /*0048*/ 	.byte	0x04, 0x12
        /*004a*/ 	.short	(.L_13 - .L_12)
	.align		4
.L_12:
        /*004c*/ 	.word	index@(_Z11cuda_updatePdS_ii)
        /*0050*/ 	.word	0x00000000
.L_13:


//--------------------- .nv.compat                --------------------------
	.section	.nv.compat,"",@"SHT_CUDA_COMPAT_INFO"
	.align	4
        /*0000*/ 	.byte	0x02, 0x09, 0x00, 0x00, 0x02, 0x02, 0x01, 0x00, 0x02, 0x05, 0x05, 0x00, 0x03, 0x07, 0x01, 0x01
        /*0010*/ 	.byte	0x02, 0x03, 0x00, 0x00, 0x02, 0x06, 0x01, 0x00, 0x04, 0x0b, 0x08, 0x00, 0x01, 0x00, 0x00, 0x00
        /*0020*/ 	.byte	0x00, 0x00, 0x00, 0x00


//--------------------- .nv.info._Z11cuda_JacobiPdS_S_ddddii --------------------------
	.section	.nv.info._Z11cuda_JacobiPdS_S_ddddii,"",@"SHT_CUDA_INFO"
	.sectionflags	@""
	.align	4


	//----- nvinfo : EIATTR_CUDA_API_VERSION
	.align		4
        /*0000*/ 	.byte	0x04, 0x37
        /*0002*/ 	.short	(.L_15 - .L_14)
.L_14:
        /*0004*/ 	.word	0x00000082


	//----- nvinfo : EIATTR_KPARAM_INFO
	.align		4
.L_15:
        /*0008*/ 	.byte	0x04, 0x17
        /*000a*/ 	.short	(.L_17 - .L_16)
.L_16:
        /*000c*/ 	.word	0x00000000
        /*0010*/ 	.short	0x0008
        /*0012*/ 	.short	0x003c
        /*0014*/ 	.byte	0x00, 0xf0, 0x11, 0x00


	//----- nvinfo : EIATTR_KPARAM_INFO
	.align		4
.L_17:
        /*0018*/ 	.byte	0x04, 0x17
        /*001a*/ 	.short	(.L_19 - .L_18)
.L_18:
        /*001c*/ 	.word	0x00000000
        /*0020*/ 	.short	0x0007
        /*0022*/ 	.short	0x0038
        /*0024*/ 	.byte	0x00, 0xf0, 0x11, 0x00


	//----- nvinfo : EIATTR_KPARAM_INFO
	.align		4
.L_19:
        /*0028*/ 	.byte	0x04, 0x17
        /*002a*/ 	.short	(.L_21 - .L_20)
.L_20:
        /*002c*/ 	.word	0x00000000
        /*0030*/ 	.short	0x0006
        /*0032*/ 	.short	0x0030
        /*0034*/ 	.byte	0x00, 0xf0, 0x21, 0x00


	//----- nvinfo : EIATTR_KPARAM_INFO
	.align		4
.L_21:
        /*0038*/ 	.byte	0x04, 0x17
        /*003a*/ 	.short	(.L_23 - .L_22)
.L_22:
        /*003c*/ 	.word	0x00000000
        /*0040*/ 	.short	0x0005
        /*0042*/ 	.short	0x0028
        /*0044*/ 	.byte	0x00, 0xf0, 0x21, 0x00


	//----- nvinfo : EIATTR_KPARAM_INFO
	.align		4
.L_23:
        /*0048*/ 	.byte	0x04, 0x17
        /*004a*/ 	.short	(.L_25 - .L_24)
.L_24:
        /*004c*/ 	.word	0x00000000
        /*0050*/ 	.short	0x0004
        /*0052*/ 	.short	0x0020
        /*0054*/ 	.byte	0x00, 0xf0, 0x21, 0x00


	//----- nvinfo : EIATTR_KPARAM_INFO
	.align		4
.L_25:
        /*0058*/ 	.byte	0x04, 0x17
        /*005a*/ 	.short	(.L_27 - .L_26)
.L_26:
        /*005c*/ 	.word	0x00000000
        /*0060*/ 	.short	0x0003
        /*0062*/ 	.short	0x0018
        /*0064*/ 	.byte	0x00, 0xf0, 0x21, 0x00


	//----- nvinfo : EIATTR_KPARAM_INFO
	.align		4
.L_27:
        /*0068*/ 	.byte	0x04, 0x17
        /*006a*/ 	.short	(.L_29 - .L_28)
.L_28:
        /*006c*/ 	.word	0x00000000
        /*0070*/ 	.short	0x0002
        /*0072*/ 	.short	0x0010
        /*0074*/ 	.byte	0x00, 0xf5, 0x21, 0x00


	//----- nvinfo : EIATTR_KPARAM_INFO
	.align		4
.L_29:
        /*0078*/ 	.byte	0x04, 0x17
        /*007a*/ 	.short	(.L_31 - .L_30)
.L_30:
        /*007c*/ 	.word	0x00000000
        /*0080*/ 	.short	0x0001
        /*0082*/ 	.short	0x0008
        /*0084*/ 	.byte	0x00, 0xf5, 0x21, 0x00


	//----- nvinfo : EIATTR_KPARAM_INFO
	.align		4
.L_31:
        /*0088*/ 	.byte	0x04, 0x17
        /*008a*/ 	.short	(.L_33 - .L_32)
.L_32:
        /*008c*/ 	.word	0x00000000
        /*0090*/ 	.short	0x0000
        /*0092*/ 	.short	0x0000
        /*0094*/ 	.byte	0x00, 0xf5, 0x21, 0x00


	//----- nvinfo : EIATTR_SPARSE_MMA_MASK
	.align		4
.L_33:
        /*0098*/ 	.byte	0x03, 0x50
        /*009a*/ 	.short	0x0000


	//----- nvinfo : EIATTR_MAXREG_COUNT
	.align		4
        /*009c*/ 	.byte	0x03, 0x1b
        /*009e*/ 	.short	0x00ff


	//----- nvinfo : EIATTR_MERCURY_ISA_VERSION
	.align		4
        /*00a0*/ 	.byte	0x03, 0x5f
        /*00a2*/ 	.short	0x0101


	//----- nvinfo : EIATTR_VRC_CTA_INIT_COUNT
	.align		4
        /*00a4*/ 	.byte	0x02, 0x4a
	.zero		1
	.zero		1


	//----- nvinfo : EIATTR_EXIT_INSTR_OFFSETS
	.align		4
        /*00a8*/ 	.byte	0x04, 0x1c
        /*00aa*/ 	.short	(.L_35 - .L_34)


	//   ....[0]....
.L_34:
        /*00ac*/ 	.word	0x00000100


	//   ....[1]....
        /*00b0*/ 	.word	0x00000490


	//----- nvinfo : EIATTR_CRS_STACK_SIZE
	.align		4
.L_35:
        /*00b4*/ 	.byte	0x04, 0x1e
        /*00b6*/ 	.short	(.L_37 - .L_36)
.L_36:
        /*00b8*/ 	.word	0x00000000


	//----- nvinfo : EIATTR_CBANK_PARAM_SIZE
	.align		4
.L_37:
        /*00bc*/ 	.byte	0x03, 0x19
        /*00be*/ 	.short	0x0040


	//----- nvinfo : EIATTR_PARAM_CBANK
	.align		4
        /*00c0*/ 	.byte	0x04, 0x0a
        /*00c2*/ 	.short	(.L_39 - .L_38)
	.align		4
.L_38:
        /*00c4*/ 	.word	index@(.nv.constant0._Z11cuda_JacobiPdS_S_ddddii)
        /*00c8*/ 	.short	0x0380
        /*00ca*/ 	.short	0x0040


	//----- nvinfo : EIATTR_SW_WAR
	.align		4
.L_39:
        /*00cc*/ 	.byte	0x04, 0x36
        /*00ce*/ 	.short	(.L_41 - .L_40)
.L_40:
        /*00d0*/ 	.word	0x00000008
.L_41:


//--------------------- .nv.info._Z11cuda_updatePdS_ii --------------------------
	.section	.nv.info._Z11cuda_updatePdS_ii,"",@"SHT_CUDA_INFO"
	.sectionflags	@""
	.align	4


	//----- nvinfo : EIATTR_CUDA_API_VERSION
	.align		4
        /*0000*/ 	.byte	0x04, 0x37
        /*0002*/ 	.short	(.L_43 - .L_42)
.L_42:
        /*0004*/ 	.word	0x00000082


	//----- nvinfo : EIATTR_KPARAM_INFO
	.align		4
.L_43:
        /*0008*/ 	.byte	0x04, 0x17
        /*000a*/ 	.short	(.L_45 - .L_44)
.L_44:
        /*000c*/ 	.word	0x00000000
        /*0010*/ 	.short	0x0003
        /*0012*/ 	.short	0x0014
        /*0014*/ 	.byte	0x00, 0xf0, 0x11, 0x00


	//----- nvinfo : EIATTR_KPARAM_INFO
	.align		4
.L_45:
        /*0018*/ 	.byte	0x04, 0x17
        /*001a*/ 	.short	(.L_47 - .L_46)
.L_46:
        /*001c*/ 	.word	0x00000000
        /*0020*/ 	.short	0x0002
        /*0022*/ 	.short	0x0010
        /*0024*/ 	.byte	0x00, 0xf0, 0x11, 0x00


	//----- nvinfo : EIATTR_KPARAM_INFO
	.align		4
.L_47:
        /*0028*/ 	.byte	0x04, 0x17
        /*002a*/ 	.short	(.L_49 - .L_48)
.L_48:
        /*002c*/ 	.word	0x00000000
        /*0030*/ 	.short	0x0001
        /*0032*/ 	.short	0x0008
        /*0034*/ 	.byte	0x00, 0xf5, 0x21, 0x00


	//----- nvinfo : EIATTR_KPARAM_INFO
	.align		4
.L_49:
        /*0038*/ 	.byte	0x04, 0x17
        /*003a*/ 	.short	(.L_51 - .L_50)
.L_50:
        /*003c*/ 	.word	0x00000000
        /*0040*/ 	.short	0x0000
        /*0042*/ 	.short	0x0000
        /*0044*/ 	.byte	0x00, 0xf5, 0x21, 0x00


	//----- nvinfo : EIATTR_SPARSE_MMA_MASK
	.align		4
.L_51:
        /*0048*/ 	.byte	0x03, 0x50
        /*004a*/ 	.short	0x0000


	//----- nvinfo : EIATTR_MAXREG_COUNT
	.align		4
        /*004c*/ 	.byte	0x03, 0x1b
        /*004e*/ 	.short	0x00ff


	//----- nvinfo : EIATTR_MERCURY_ISA_VERSION
	.align		4
        /*0050*/ 	.byte	0x03, 0x5f
        /*0052*/ 	.short	0x0101


	//----- nvinfo : EIATTR_VRC_CTA_INIT_COUNT
	.align		4
        /*0054*/ 	.byte	0x02, 0x4a
	.zero		1
	.zero		1


	//----- nvinfo : EIATTR_EXIT_INSTR_OFFSETS
	.align		4
        /*0058*/ 	.byte	0x04, 0x1c
        /*005a*/ 	.short	(.L_53 - .L_52)


	//   ....[0]....
.L_52:
        /*005c*/ 	.word	0x000000c0


	//   ....[1]....
        /*0060*/ 	.word	0x00000150


	//----- nvinfo : EIATTR_CBANK_PARAM_SIZE
	.align		4
.L_53:
        /*0064*/ 	.byte	0x03, 0x19
        /*0066*/ 	.short	0x0018


	//----- nvinfo : EIATTR_PARAM_CBANK
	.align		4
        /*0068*/ 	.byte	0x04, 0x0a
        /*006a*/ 	.short	(.L_55 - .L_54)
	.align		4
.L_54:
        /*006c*/ 	.word	index@(.nv.constant0._Z11cuda_updatePdS_ii)
        /*0070*/ 	.short	0x0380
        /*0072*/ 	.short	0x0018


	//----- nvinfo : EIATTR_SW_WAR
	.align		4
.L_55:
        /*0074*/ 	.byte	0x04, 0x36
        /*0076*/ 	.short	(.L_57 - .L_56)
.L_56:
        /*0078*/ 	.word	0x00000008
.L_57:


//--------------------- .nv.callgraph             --------------------------
	.section	.nv.callgraph,"",@"SHT_CUDA_CALLGRAPH"
	.align	4
	.sectionentsize	8
	.align		4
        /*0000*/ 	.word	0x00000000
	.align		4
        /*0004*/ 	.word	0xffffffff
	.align		4
        /*0008*/ 	.word	0x00000000
	.align		4
        /*000c*/ 	.word	0xfffffffe
	.align		4
        /*0010*/ 	.word	0x00000000
	.align		4
        /*0014*/ 	.word	0xfffffffd
	.align		4
        /*0018*/ 	.word	0x00000000
	.align		4
        /*001c*/ 	.word	0xfffffffc


//--------------------- .text._Z11cuda_JacobiPdS_S_ddddii --------------------------
	.section	.text._Z11cuda_JacobiPdS_S_ddddii,"ax",@progbits
	.align	128
        .global         _Z11cuda_JacobiPdS_S_ddddii
        .type           _Z11cuda_JacobiPdS_S_ddddii,@function
        .size           _Z11cuda_JacobiPdS_S_ddddii,(.L_x_9 - _Z11cuda_JacobiPdS_S_ddddii)
        .other          _Z11cuda_JacobiPdS_S_ddddii,@"STO_CUDA_ENTRY STV_DEFAULT"
_Z11cuda_JacobiPdS_S_ddddii:
.text._Z11cuda_JacobiPdS_S_ddddii:
[----:B------:R-:W-:Y:S01]  /*0000*/  LDC R1, c[0x0][0x37c] ;  /* 0x0000df00ff017b82 */ /* 0x000fe20000000800 */
[----:B------:R-:W0:Y:S07]  /*0010*/  S2R R25, SR_TID.Y ;  /* 0x0000000000197919 */ /* 0x000e2e0000002200 */
[----:B------:R-:W1:Y:S01]  /*0020*/  LDC R3, c[0x0][0x360] ;  /* 0x0000d800ff037b82 */ /* 0x000e620000000800 */
[----:B------:R-:W1:Y:S07]  /*0030*/  S2R R2, SR_TID.X ;  /* 0x0000000000027919 */ /* 0x000e6e0000002100 */
[----:B------:R-:W0:Y:S08]  /*0040*/  S2UR UR5, SR_CTAID.Y ;  /* 0x00000000000579c3 */ /* 0x000e300000002600 */
[----:B------:R-:W0:Y:S08]  /*0050*/  LDC R0, c[0x0][0x364] ;  /* 0x0000d900ff007b82 */ /* 0x000e300000000800 */
[----:B------:R-:W2:Y:S08]  /*0060*/  LDC.64 R4, c[0x0][0x3b8] ;  /* 0x0000ee00ff047b82 */ /* 0x000eb00000000a00 */
[----:B------:R-:W1:Y:S01]  /*0070*/  S2UR UR4, SR_CTAID.X ;  /* 0x00000000000479c3 */ /* 0x000e620000002500 */
[----:B0-----:R-:W-:-:S02]  /*0080*/  IMAD R25, R0, UR5, R25 ;  /* 0x0000000500197c24 */ /* 0x001fc4000f8e0219 */
[----:B--2---:R-:W-:-:S05]  /*0090*/  VIADD R0, R5, 0xffffffff ;  /* 0xffffffff05007836 */ /* 0x004fca0000000000 */
[----:B------:R-:W-:Y:S01]  /*00a0*/  ISETP.GE.AND P0, PT, R25, R0, PT ;  /* 0x000000001900720c */ /* 0x000fe20003f06270 */
[----:B-1----:R-:W-:-:S03]  /*00b0*/  IMAD R0, R3, UR4, R2 ;  /* 0x0000000403007c24 */ /* 0x002fc6000f8e0202 */
[----:B------:R-:W-:Y:S01]  /*00c0*/  ISETP.EQ.OR P0, PT, R25, RZ, P0 ;  /* 0x000000ff1900720c */ /* 0x000fe20000702670 */
[----:B------:R-:W-:-:S03]  /*00d0*/  VIADD R3, R4, 0xffffffff ;  /* 0xffffffff04037836 */ /* 0x000fc60000000000 */
[----:B------:R-:W-:-:S04]  /*00e0*/  ISETP.LT.OR P0, PT, R0, 0x1, P0 ;  /* 0x000000010000780c */ /* 0x000fc80000701670 */
[----:B------:R-:W-:-:S13]  /*00f0*/  ISETP.GE.OR P0, PT, R0, R3, P0 ;  /* 0x000000030000720c */ /* 0x000fda0000706670 */
[----:B------:R-:W-:Y:S05]  /*0100*/  @P0 EXIT ;  /* 0x000000000000094d */ /* 0x000fea0003800000 */
[----:B------:R-:W0:Y:S01]  /*0110*/  LDC.64 R26, c[0x0][0x388] ;  /* 0x0000e200ff1a7b82 */ /* 0x000e220000000a00 */
[----:B------:R-:W-:Y:S01]  /*0120*/  IMAD R3, R25, R4, -R4 ;  /* 0x0000000419037224 */ /* 0x000fe200078e0a04 */
[----:B------:R-:W1:Y:S03]  /*0130*/  LDCU.64 UR4, c[0x0][0x358] ;  /* 0x00006b00ff0477ac */ /* 0x000e660008000a00 */
[----:B------:R-:W-:Y:S01]  /*0140*/  IMAD.IADD R3, R0, 0x1, R3 ;  /* 0x0000000100037824 */ /* 0x000fe200078e0203 */
[----:B------:R-:W2:Y:S02]  /*0150*/  LDCU UR12, c[0x0][0x3b4] ;  /* 0x00007680ff0c77ac */ /* 0x000ea40008000800 */
[----:B------:R-:W3:Y:S01]  /*0160*/  LDC.64 R20, c[0x0][0x380] ;  /* 0x0000e000ff147b82 */ /* 0x000ee20000000a00 */
[----:B------:R-:W4:Y:S01]  /*0170*/  LDCU.128 UR8, c[0x0][0x3a0] ;  /* 0x00007400ff0877ac */ /* 0x000f220008000c00 */
[----:B------:R-:W5:Y:S01]  /*0180*/  LDCU.64 UR6, c[0x0][0x398] ;  /* 0x00007300ff0677ac */ /* 0x000f620008000a00 */
[----:B0-----:R-:W-:-:S05]  /*0190*/  IMAD.WIDE R26, R3, 0x8, R26 ;  /* 0x00000008031a7825 */ /* 0x001fca00078e021a */
[----:B-1----:R-:W4:Y:S01]  /*01a0*/  LDG.E.64 R12, desc[UR4][R26.64+-0x8] ;  /* 0xfffff8041a0c7981 */ /* 0x002f22000c1e1b00 */
[----:B------:R-:W-:-:S03]  /*01b0*/  IMAD.WIDE R22, R4, 0x8, R26 ;  /* 0x0000000804167825 */ /* 0x000fc600078e021a */
[----:B------:R-:W4:Y:S04]  /*01c0*/  LDG.E.64 R14, desc[UR4][R26.64+0x8] ;  /* 0x000008041a0e7981 */ /* 0x000f28000c1e1b00 */
[----:B------:R-:W2:Y:S04]  /*01d0*/  LDG.E.64 R16, desc[UR4][R22.64+-0x8] ;  /* 0xfffff80416107981 */ /* 0x000ea8000c1e1b00 */
[----:B------:R-:W2:Y:S01]  /*01e0*/  LDG.E.64 R18, desc[UR4][R22.64+0x8] ;  /* 0x0000080416127981 */ /* 0x000ea2000c1e1b00 */
[----:B------:R-:W-:-:S03]  /*01f0*/  IMAD.WIDE R28, R4, 0x8, R22 ;  /* 0x00000008041c7825 */ /* 0x000fc600078e0216 */
[----:B------:R-:W5:Y:S04]  /*0200*/  LDG.E.64 R6, desc[UR4][R26.64] ;  /* 0x000000041a067981 */ /* 0x000f68000c1e1b00 */
[----:B------:R-:W5:Y:S04]  /*0210*/  LDG.E.64 R10, desc[UR4][R28.64+-0x8] ;  /* 0xfffff8041c0a7981 */ /* 0x000f68000c1e1b00 */
[----:B------:R-:W5:Y:S04]  /*0220*/  LDG.E.64 R8, desc[UR4][R28.64+0x8] ;  /* 0x000008041c087981 */ /* 0x000f68000c1e1b00 */
[----:B------:R-:W5:Y:S01]  /*0230*/  LDG.E.64 R2, desc[UR4][R28.64] ;  /* 0x000000041c027981 */ /* 0x000f62000c1e1b00 */
[----:B------:R-:W-:-:S03]  /*0240*/  IMAD R0, R25, R4, R0 ;  /* 0x0000000419007224 */ /* 0x000fc600078e0200 */
[----:B------:R-:W5:Y:S01]  /*0250*/  LDG.E.64 R4, desc[UR4][R22.64] ;  /* 0x0000000416047981 */ /* 0x000f62000c1e1b00 */
[----:B---3--:R-:W-:Y:S02]  /*0260*/  IMAD.WIDE R24, R0, 0x8, R20 ;  /* 0x0000000800187825 */ /* 0x008fe400078e0214 */
[----:B------:R-:W0:Y:S04]  /*0270*/  LDC.64 R20, c[0x0][0x3b0] ;  /* 0x0000ec00ff147b82 */ /* 0x000e280000000a00 */
[----:B------:R-:W3:Y:S01]  /*0280*/  LDG.E.64 R24, desc[UR4][R24.64] ;  /* 0x0000000418187981 */ /* 0x000ee2000c1e1b00 */
[----:B------:R-:W-:Y:S01]  /*0290*/  BSSY.RECONVERGENT B0, `(.L_x_0) ;  /* 0x000001b000007945 */ /* 0x000fe20003800200 */
[----:B--2---:R-:W-:Y:S01]  /*02a0*/  DADD R18, R16, R18 ;  /* 0x0000000010127229 */ /* 0x004fe20000000012 */
[----:B------:R-:W0:Y:S01]  /*02b0*/  MUFU.RCP64H R17, UR12 ;  /* 0x0000000c00117d08 */ /* 0x000e220008001800 */
[----:B----4-:R-:W-:Y:S01]  /*02c0*/  DADD R12, R12, R14 ;  /* 0x000000000c0c7229 */ /* 0x010fe2000000000e */
[----:B------:R-:W-:-:S05]  /*02d0*/  IMAD.MOV.U32 R16, RZ, RZ, 0x1 ;  /* 0x00000001ff107424 */ /* 0x000fca00078e00ff */
[----:B------:R-:W-:Y:S02]  /*02e0*/  DMUL R18, R18, UR10 ;  /* 0x0000000a12127c28 */ /* 0x000fe40008000000 */
[----:B-----5:R-:W-:-:S06]  /*02f0*/  DADD R8, R10, R8 ;  /* 0x000000000a087229 */ /* 0x020fcc0000000008 */
[----:B------:R-:W-:Y:S02]  /*0300*/  DFMA R12, R12, UR6, R18 ;  /* 0x000000060c0c7c2b */ /* 0x000fe40008000012 */
[----:B0-----:R-:W-:Y:S02]  /*0310*/  DFMA R10, R16, -R20, 1 ;  /* 0x3ff00000100a742b */ /* 0x001fe40000000814 */
[----:B------:R-:W-:-:S04]  /*0320*/  DADD R2, R6, R2 ;  /* 0x0000000006027229 */ /* 0x000fc80000000002 */
[----:B------:R-:W-:Y:S02]  /*0330*/  DFMA R8, R8, UR6, R12 ;  /* 0x0000000608087c2b */ /* 0x000fe4000800000c */
[----:B------:R-:W-:-:S06]  /*0340*/  DFMA R10, R10, R10, R10 ;  /* 0x0000000a0a0a722b */ /* 0x000fcc000000000a */
[----:B------:R-:W-:Y:S02]  /*0350*/  DFMA R2, R2, UR8, R8 ;  /* 0x0000000802027c2b */ /* 0x000fe40008000008 */
[----:B------:R-:W-:-:S06]  /*0360*/  DFMA R10, R16, R10, R16 ;  /* 0x0000000a100a722b */ /* 0x000fcc0000000010 */
[-C--:B------:R-:W-:Y:S02]  /*0370*/  DFMA R2, R4, R20.reuse, R2 ;  /* 0x000000140402722b */ /* 0x080fe40000000002 */
[----:B------:R-:W-:-:S06]  /*0380*/  DFMA R6, R10, -R20, 1 ;  /* 0x3ff000000a06742b */ /* 0x000fcc0000000814 */
[----:B---3--:R-:W-:Y:S02]  /*0390*/  DADD R24, R24, -R2 ;  /* 0x0000000018187229 */ /* 0x008fe40000000802 */
[----:B------:R-:W-:-:S08]  /*03a0*/  DFMA R6, R10, R6, R10 ;  /* 0x000000060a06722b */ /* 0x000fd0000000000a */
[----:B------:R-:W-:-:S08]  /*03b0*/  DMUL R2, R24, R6 ;  /* 0x0000000618027228 */ /* 0x000fd00000000000 */
[----:B------:R-:W-:-:S08]  /*03c0*/  DFMA R20, R2, -R20, R24 ;  /* 0x800000140214722b */ /* 0x000fd00000000018 */
[----:B------:R-:W-:Y:S01]  /*03d0*/  DFMA R2, R6, R20, R2 ;  /* 0x000000140602722b */ /* 0x000fe20000000002 */
[----:B------:R-:W-:-:S09]  /*03e0*/  FSETP.GEU.AND P1, PT, |R25|, 6.5827683646048100446e-37, PT ;  /* 0x036000001900780b */ /* 0x000fd20003f2e200 */
[----:B------:R-:W-:-:S05]  /*03f0*/  FFMA R6, RZ, UR12, R3 ;  /* 0x0000000cff067c23 */ /* 0x000fca0008000003 */
[----:B------:R-:W-:-:S13]  /*0400*/  FSETP.GT.AND P0, PT, |R6|, 1.469367938527859385e-39, PT ;  /* 0x001000000600780b */ /* 0x000fda0003f04200 */
[----:B------:R-:W-:Y:S05]  /*0410*/  @P0 BRA P1, `(.L_x_1) ;  /* 0x0000000000080947 */ /* 0x000fea0000800000 */
[----:B------:R-:W-:-:S07]  /*0420*/  MOV R12, 0x440 ;  /* 0x00000440000c7802 */ /* 0x000fce0000000f00 */
[----:B------:R-:W-:Y:S05]  /*0430*/  CALL.REL.NOINC `($__internal_0_$__cuda_sm20_div_rn_f64_full) ;  /* 0x0000000000187944 */ /* 0x000fea0003c00000 */
.L_x_1:
[----:B------:R-:W-:Y:S05]  /*0440*/  BSYNC.RECONVERGENT B0 ;  /* 0x0000000000007941 */ /* 0x000fea0003800200 */
.L_x_0:
[----:B------:R-:W0:Y:S01]  /*0450*/  LDC.64 R6, c[0x0][0x390] ;  /* 0x0000e400ff067b82 */ /* 0x000e220000000a00 */
[----:B------:R-:W-:Y:S01]  /*0460*/  DADD R2, R4, R2 ;  /* 0x0000000004027229 */ /* 0x000fe20000000002 */
[----:B0-----:R-:W-:-:S06]  /*0470*/  IMAD.WIDE R4, R0, 0x8, R6 ;  /* 0x0000000800047825 */ /* 0x001fcc00078e0206 */
[----:B------:R-:W-:Y:S01]  /*0480*/  STG.E.64 desc[UR4][R4.64], R2 ;  /* 0x0000000204007986 */ /* 0x000fe2000c101b04 */
[----:B------:R-:W-:Y:S05]  /*0490*/  EXIT ;  /* 0x000000000000794d */ /* 0x000fea0003800000 */
        .weak           $__internal_0_$__cuda_sm20_div_rn_f64_full
        .type           $__internal_0_$__cuda_sm20_div_rn_f64_full,@function
        .size           $__internal_0_$__cuda_sm20_div_rn_f64_full,(.L_x_9 - $__internal_0_$__cuda_sm20_div_rn_f64_full)
$__internal_0_$__cuda_sm20_div_rn_f64_full:
[----:B------:R-:W0:Y:S01]  /*04a0*/  LDC.64 R10, c[0x0][0x3b0] ;  /* 0x0000ec00ff0a7b82 */ /* 0x000e220000000a00 */
[----:B------:R-:W-:Y:S01]  /*04b0*/  IMAD.MOV.U32 R14, RZ, RZ, 0x1 ;  /* 0x00000001ff0e7424 */ /* 0x000fe200078e00ff */
[----:B------:R-:W-:Y:S01]  /*04c0*/  BSSY.RECONVERGENT B1, `(.L_x_2) ;  /* 0x0000055000017945 */ /* 0x000fe20003800200 */
[----:B------:R-:W-:Y:S02]  /*04d0*/  IMAD.MOV.U32 R7, RZ, RZ, R25 ;  /* 0x000000ffff077224 */ /* 0x000fe400078e0019 */
[----:B------:R-:W-:Y:S02]  /*04e0*/  IMAD.MOV.U32 R21, RZ, RZ, 0x1ca00000 ;  /* 0x1ca00000ff157424 */ /* 0x000fe400078e00ff */
[----:B------:R-:W-:Y:S01]  /*04f0*/  IMAD.MOV.U32 R6, RZ, RZ, R24 ;  /* 0x000000ffff067224 */ /* 0x000fe200078e0018 */
[C---:B------:R-:W-:Y:S02]  /*0500*/  FSETP.GEU.AND P2, PT, |R7|.reuse, 1.469367938527859385e-39, PT ;  /* 0x001000000700780b */ /* 0x040fe40003f4e200 */
[----:B------:R-:W-:-:S05]  /*0510*/  LOP3.LUT R20, R7, 0x7ff00000, RZ, 0xc0, !PT ;  /* 0x7ff0000007147812 */ /* 0x000fca00078ec0ff */
[----:B------:R-:W-:Y:S01]  /*0520*/  IMAD.MOV.U32 R22, RZ, RZ, R20 ;  /* 0x000000ffff167224 */ /* 0x000fe200078e0014 */
[C---:B0-----:R-:W-:Y:S02]  /*0530*/  FSETP.GEU.AND P0, PT, |R11|.reuse, 1.469367938527859385e-39, PT ;  /* 0x001000000b00780b */ /* 0x041fe40003f0e200 */
[C---:B------:R-:W-:Y:S02]  /*0540*/  LOP3.LUT R8, R11.reuse, 0x800fffff, RZ, 0xc0, !PT ;  /* 0x800fffff0b087812 */ /* 0x040fe400078ec0ff */
[----:B------:R-:W-:Y:S02]  /*0550*/  LOP3.LUT R13, R11, 0x7ff00000, RZ, 0xc0, !PT ;  /* 0x7ff000000b0d7812 */ /* 0x000fe400078ec0ff */
[----:B------:R-:W-:Y:S01]  /*0560*/  LOP3.LUT R9, R8, 0x3ff00000, RZ, 0xfc, !PT ;  /* 0x3ff0000008097812 */ /* 0x000fe200078efcff */
[----:B------:R-:W-:Y:S01]  /*0570*/  IMAD.MOV.U32 R8, RZ, RZ, R10 ;  /* 0x000000ffff087224 */ /* 0x000fe200078e000a */
[----:B------:R-:W-:Y:S01]  /*0580*/  ISETP.GE.U32.AND P1, PT, R20, R13, PT ;  /* 0x0000000d1400720c */ /* 0x000fe20003f26070 */
[----:B------:R-:W-:-:S03]  /*0590*/  IMAD.MOV.U32 R23, RZ, RZ, R13 ;  /* 0x000000ffff177224 */ /* 0x000fc600078e000d */
[----:B------:R-:W-:Y:S01]  /*05a0*/  SEL R21, R21, 0x63400000, !P1 ;  /* 0x6340000015157807 */ /* 0x000fe20004800000 */
[----:B------:R-:W0:Y:S03]  /*05b0*/  @!P0 LDC.64 R2, c[0x0][0x3b0] ;  /* 0x0000ec00ff028b82 */ /* 0x000e260000000a00 */
[----:B------:R-:W-:-:S04]  /*05c0*/  @!P2 LOP3.LUT R16, R21, 0x80000000, R7, 0xf8, !PT ;  /* 0x800000001510a812 */ /* 0x000fc800078ef807 */
[----:B------:R-:W-:Y:S01]  /*05d0*/  @!P2 LOP3.LUT R17, R16, 0x100000, RZ, 0xfc, !PT ;  /* 0x001000001011a812 */ /* 0x000fe200078efcff */
[----:B------:R-:W-:Y:S01]  /*05e0*/  @!P2 IMAD.MOV.U32 R16, RZ, RZ, RZ ;  /* 0x000000ffff10a224 */ /* 0x000fe200078e00ff */
[----:B0-----:R-:W-:-:S06]  /*05f0*/  @!P0 DMUL R8, R2, 8.98846567431157953865e+307 ;  /* 0x7fe0000002088828 */ /* 0x001fcc0000000000 */
[----:B------:R-:W0:Y:S04]  /*0600*/  MUFU.RCP64H R15, R9 ;  /* 0x00000009000f7308 */ /* 0x000e280000001800 */
[----:B------:R-:W-:-:S05]  /*0610*/  @!P0 LOP3.LUT R23, R9, 0x7ff00000, RZ, 0xc0, !PT ;  /* 0x7ff0000009178812 */ /* 0x000fca00078ec0ff */
[----:B------:R-:W-:Y:S01]  /*0620*/  VIADD R25, R23, 0xffffffff ;  /* 0xffffffff17197836 */ /* 0x000fe20000000000 */
[----:B0-----:R-:W-:-:S08]  /*0630*/  DFMA R2, R14, -R8, 1 ;  /* 0x3ff000000e02742b */ /* 0x001fd00000000808 */
[----:B------:R-:W-:-:S08]  /*0640*/  DFMA R2, R2, R2, R2 ;  /* 0x000000020202722b */ /* 0x000fd00000000002 */
[----:B------:R-:W-:Y:S01]  /*0650*/  DFMA R14, R14, R2, R14 ;  /* 0x000000020e0e722b */ /* 0x000fe2000000000e */
[----:B------:R-:W-:Y:S01]  /*0660*/  LOP3.LUT R3, R21, 0x800fffff, R7, 0xf8, !PT ;  /* 0x800fffff15037812 */ /* 0x000fe200078ef807 */
[----:B------:R-:W-:-:S06]  /*0670*/  IMAD.MOV.U32 R2, RZ, RZ, R6 ;  /* 0x000000ffff027224 */ /* 0x000fcc00078e0006 */
[----:B------:R-:W-:Y:S02]  /*0680*/  DFMA R18, R14, -R8, 1 ;  /* 0x3ff000000e12742b */ /* 0x000fe40000000808 */
[----:B------:R-:W-:-:S06]  /*0690*/  @!P2 DFMA R2, R2, 2, -R16 ;  /* 0x400000000202a82b */ /* 0x000fcc0000000810 */
[----:B------:R-:W-:-:S04]  /*06a0*/  DFMA R14, R14, R18, R14 ;  /* 0x000000120e0e722b */ /* 0x000fc8000000000e */
[----:B------:R-:W-:-:S04]  /*06b0*/  @!P2 LOP3.LUT R22, R3, 0x7ff00000, RZ, 0xc0, !PT ;  /* 0x7ff000000316a812 */ /* 0x000fc800078ec0ff */
[----:B------:R-:W-:Y:S01]  /*06c0*/  DMUL R16, R14, R2 ;  /* 0x000000020e107228 */ /* 0x000fe20000000000 */
[----:B------:R-:W-:-:S05]  /*06d0*/  VIADD R24, R22, 0xffffffff ;  /* 0xffffffff16187836 */ /* 0x000fca0000000000 */
[----:B------:R-:W-:Y:S02]  /*06e0*/  ISETP.GT.U32.AND P0, PT, R24, 0x7feffffe, PT ;  /* 0x7feffffe1800780c */ /* 0x000fe40003f04070 */
[----:B------:R-:W-:Y:S02]  /*06f0*/  DFMA R18, R16, -R8, R2 ;  /* 0x800000081012722b */ /* 0x000fe40000000002 */
[----:B------:R-:W-:-:S06]  /*0700*/  ISETP.GT.U32.OR P0, PT, R25, 0x7feffffe, P0 ;  /* 0x7feffffe1900780c */ /* 0x000fcc0000704470 */
[----:B------:R-:W-:-:S07]  /*0710*/  DFMA R18, R14, R18, R16 ;  /* 0x000000120e12722b */ /* 0x000fce0000000010 */
[----:B------:R-:W-:Y:S05]  /*0720*/  @P0 BRA `(.L_x_3) ;  /* 0x0000000000600947 */ /* 0x000fea0003800000 */
[----:B------:R-:W-:-:S04]  /*0730*/  VIADDMNMX R13, R20, -R13, 0xb9600000, !PT ;  /* 0xb9600000140d7446 */ /* 0x000fc8000780090d */
[----:B------:R-:W-:-:S04]  /*0740*/  VIMNMX R6, PT, PT, R13, 0x46a00000, PT ;  /* 0x46a000000d067848 */ /* 0x000fc80003fe0100 */
[----:B------:R-:W-:Y:S01]  /*0750*/  IADD3 R21, PT, PT, -R21, R6, RZ ;  /* 0x0000000615157210 */ /* 0x000fe20007ffe1ff */
[----:B------:R-:W-:-:S04]  /*0760*/  IMAD.MOV.U32 R6, RZ, RZ, RZ ;  /* 0x000000ffff067224 */ /* 0x000fc800078e00ff */
[----:B------:R-:W-:-:S06]  /*0770*/  VIADD R7, R21, 0x7fe00000 ;  /* 0x7fe0000015077836 */ /* 0x000fcc0000000000 */
[----:B------:R-:W-:-:S10]  /*0780*/  DMUL R14, R18, R6 ;  /* 0x00000006120e7228 */ /* 0x000fd40000000000 */
[----:B------:R-:W-:-:S13]  /*0790*/  FSETP.GTU.AND P0, PT, |R15|, 1.469367938527859385e-39, PT ;  /* 0x001000000f00780b */ /* 0x000fda0003f0c200 */
[----:B------:R-:W-:Y:S05]  /*07a0*/  @P0 BRA `(.L_x_4) ;  /* 0x0000000000980947 */ /* 0x000fea0003800000 */
[----:B------:R-:W-:Y:S01]  /*07b0*/  DFMA R2, R18, -R8, R2 ;  /* 0x800000081202722b */ /* 0x000fe20000000002 */
[----:B------:R-:W-:-:S09]  /*07c0*/  IMAD.MOV.U32 R6, RZ, RZ, RZ ;  /* 0x000000ffff067224 */ /* 0x000fd200078e00ff */
[C---:B------:R-:W-:Y:S02]  /*07d0*/  FSETP.NEU.AND P0, PT, R3.reuse, RZ, PT ;  /* 0x000000ff0300720b */ /* 0x040fe40003f0d000 */
[----:B------:R-:W-:-:S04]  /*07e0*/  LOP3.LUT R11, R3, 0x80000000, R11, 0x48, !PT ;  /* 0x80000000030b7812 */ /* 0x000fc800078e480b */
[----:B------:R-:W-:-:S07]  /*07f0*/  LOP3.LUT R7, R11, R7, RZ, 0xfc, !PT ;  /* 0x000000070b077212 */ /* 0x000fce00078efcff */
[----:B------:R-:W-:Y:S05]  /*0800*/  @!P0 BRA `(.L_x_4) ;  /* 0x0000000000808947 */ /* 0x000fea0003800000 */
[----:B------:R-:W-:Y:S01]  /*0810*/  IMAD.MOV R3, RZ, RZ, -R21 ;  /* 0x000000ffff037224 */ /* 0x000fe200078e0a15 */
[----:B------:R-:W-:Y:S01]  /*0820*/  DMUL.RP R6, R18, R6 ;  /* 0x0000000612067228 */ /* 0x000fe20000008000 */
[----:B------:R-:W-:Y:S01]  /*0830*/  IMAD.MOV.U32 R2, RZ, RZ, RZ ;  /* 0x000000ffff027224 */ /* 0x000fe200078e00ff */
[----:B------:R-:W-:-:S05]  /*0840*/  IADD3 R21, PT, PT, -R21, -0x43300000, RZ ;  /* 0xbcd0000015157810 */ /* 0x000fca0007ffe1ff */
[----:B------:R-:W-:-:S03]  /*0850*/  DFMA R2, R14, -R2, R18 ;  /* 0x800000020e02722b */ /* 0x000fc60000000012 */
[----:B------:R-:W-:-:S07]  /*0860*/  LOP3.LUT R11, R7, R11, RZ, 0x3c, !PT ;  /* 0x0000000b070b7212 */ /* 0x000fce00078e3cff */
[----:B------:R-:W-:-:S04]  /*0870*/  FSETP.NEU.AND P0, PT, |R3|, R21, PT ;  /* 0x000000150300720b */ /* 0x000fc80003f0d200 */
[----:B------:R-:W-:Y:S02]  /*0880*/  FSEL R14, R6, R14, !P0 ;  /* 0x0000000e060e7208 */ /* 0x000fe40004000000 */
[----:B------:R-:W-:Y:S01]  /*0890*/  FSEL R15, R11, R15, !P0 ;  /* 0x0000000f0b0f7208 */ /* 0x000fe20004000000 */
[----:B------:R-:W-:Y:S06]  /*08a0*/  BRA `(.L_x_4) ;  /* 0x0000000000587947 */ /* 0x000fec0003800000 */
.L_x_3:
[----:B------:R-:W-:-:S14]  /*08b0*/  DSETP.NAN.AND P0, PT, R6, R6, PT ;  /* 0x000000060600722a */ /* 0x000fdc0003f08000 */
[----:B------:R-:W-:Y:S05]  /*08c0*/  @P0 BRA `(.L_x_5) ;  /* 0x0000000000480947 */ /* 0x000fea0003800000 */
[----:B------:R-:W0:Y:S02]  /*08d0*/  LDC.64 R2, c[0x0][0x3b0] ;  /* 0x0000ec00ff027b82 */ /* 0x000e240000000a00 */
[----:B0-----:R-:W-:-:S14]  /*08e0*/  DSETP.NAN.AND P0, PT, R2, R2, PT ;  /* 0x000000020200722a */ /* 0x001fdc0003f08000 */
[----:B------:R-:W-:Y:S05]  /*08f0*/  @P0 BRA `(.L_x_6) ;  /* 0x0000000000300947 */ /* 0x000fea0003800000 */
[----:B------:R-:W-:Y:S01]  /*0900*/  ISETP.NE.AND P0, PT, R22, R23, PT ;  /* 0x000000171600720c */ /* 0x000fe20003f05270 */
[----:B------:R-:W-:Y:S02]  /*0910*/  IMAD.MOV.U32 R14, RZ, RZ, 0x0 ;  /* 0x00000000ff0e7424 */ /* 0x000fe400078e00ff */
[----:B------:R-:W-:-:S10]  /*0920*/  IMAD.MOV.U32 R15, RZ, RZ, -0x80000 ;  /* 0xfff80000ff0f7424 */ /* 0x000fd400078e00ff */
[----:B------:R-:W-:Y:S05]  /*0930*/  @!P0 BRA `(.L_x_4) ;  /* 0x0000000000348947 */ /* 0x000fea0003800000 */
[----:B------:R-:W-:Y:S02]  /*0940*/  ISETP.NE.AND P0, PT, R22, 0x7ff00000, PT ;  /* 0x7ff000001600780c */ /* 0x000fe40003f05270 */
[----:B------:R-:W-:Y:S02]  /*0950*/  LOP3.LUT R15, R7, 0x80000000, R11, 0x48, !PT ;  /* 0x80000000070f7812 */ /* 0x000fe400078e480b */
[----:B------:R-:W-:-:S13]  /*0960*/  ISETP.EQ.OR P0, PT, R23, RZ, !P0 ;  /* 0x000000ff1700720c */ /* 0x000fda0004702670 */
[----:B------:R-:W-:Y:S01]  /*0970*/  @P0 LOP3.LUT R2, R15, 0x7ff00000, RZ, 0xfc, !PT ;  /* 0x7ff000000f020812 */ /* 0x000fe200078efcff */
[----:B------:R-:W-:Y:S01]  /*0980*/  @!P0 IMAD.MOV.U32 R14, RZ, RZ, RZ ;  /* 0x000000ffff0e8224 */ /* 0x000fe200078e00ff */
[----:B------:R-:W-:-:S03]  /*0990*/  @P0 MOV R14, RZ ;  /* 0x000000ff000e0202 */ /* 0x000fc60000000f00 */
[----:B------:R-:W-:Y:S01]  /*09a0*/  @P0 IMAD.MOV.U32 R15, RZ, RZ, R2 ;  /* 0x000000ffff0f0224 */ /* 0x000fe200078e0002 */
[----:B------:R-:W-:Y:S06]  /*09b0*/  BRA `(.L_x_4) ;  /* 0x0000000000147947 */ /* 0x000fec0003800000 */
.L_x_6:
[----:B------:R-:W-:Y:S01]  /*09c0*/  LOP3.LUT R15, R11, 0x80000, RZ, 0xfc, !PT ;  /* 0x000800000b0f7812 */ /* 0x000fe200078efcff */
[----:B------:R-:W-:Y:S01]  /*09d0*/  IMAD.MOV.U32 R14, RZ, RZ, R10 ;  /* 0x000000ffff0e7224 */ /* 0x000fe200078e000a */
[----:B------:R-:W-:Y:S06]  /*09e0*/  BRA `(.L_x_4) ;  /* 0x0000000000087947 */ /* 0x000fec0003800000 */
.L_x_5:
[----:B------:R-:W-:Y:S01]  /*09f0*/  LOP3.LUT R15, R7, 0x80000, RZ, 0xfc, !PT ;  /* 0x00080000070f7812 */ /* 0x000fe200078efcff */
[----:B------:R-:W-:-:S07]  /*0a00*/  IMAD.MOV.U32 R14, RZ, RZ, R6 ;  /* 0x000000ffff0e7224 */ /* 0x000fce00078e0006 */
.L_x_4:
[----:B------:R-:W-:Y:S05]  /*0a10*/  BSYNC.RECONVERGENT B1 ;  /* 0x0000000000017941 */ /* 0x000fea0003800200 */
.L_x_2:
[----:B------:R-:W-:Y:S02]  /*0a20*/  IMAD.MOV.U32 R13, RZ, RZ, 0x0 ;  /* 0x00000000ff0d7424 */ /* 0x000fe400078e00ff */
[----:B------:R-:W-:Y:S02]  /*0a30*/  IMAD.MOV.U32 R2, RZ, RZ, R14 ;  /* 0x000000ffff027224 */ /* 0x000fe400078e000e */
[----:B------:R-:W-:Y:S01]  /*0a40*/  IMAD.MOV.U32 R3, RZ, RZ, R15 ;  /* 0x000000ffff037224 */ /* 0x000fe200078e000f */
[----:B------:R-:W-:Y:S06]  /*0a50*/  RET.REL.NODEC R12 `(_Z11cuda_JacobiPdS_S_ddddii) ;  /* 0xfffffff40c687950 */ /* 0x000fec0003c3ffff */
.L_x_7:
[----:B------:R-:W-:-:S00]  /*0a60*/  BRA `(.L_x_7) ;  /* 0xfffffffc00fc7947 */ /* 0x000fc0000383ffff */
[----:B------:R-:W-:-:S00]  /*0a70*/  NOP ;  /* 0x0000000000007918 */ /* 0x000fc00000000000 */
        /* <DEDUP_REMOVED lines=8> */
.L_x_9:


//--------------------- .text._Z11cuda_updatePdS_ii --------------------------
	.section	.text._Z11cuda_updatePdS_ii,"ax",@progbits
	.align	128
        .global         _Z11cuda_updatePdS_ii
        .type           _Z11cuda_updatePdS_ii,@function
        .size           _Z11cuda_updatePdS_ii,(.L_x_11 - _Z11cuda_updatePdS_ii)
        .other          _Z11cuda_updatePdS_ii,@"STO_CUDA_ENTRY STV_DEFAULT"
_Z11cuda_updatePdS_ii:
.text._Z11cuda_updatePdS_ii:
[----:B------:R-:W-:Y:S01]  /*0000*/  LDC R1, c[0x0][0x37c] ;  /* 0x0000df00ff017b82 */ /* 0x000fe20000000800 */
[----:B------:R-:W0:Y:S07]  /*0010*/  S2R R5, SR_TID.Y ;  /* 0x0000000000057919 */ /* 0x000e2e0000002200 */
[----:B------:R-:W1:Y:S01]  /*0020*/  LDC R3, c[0x0][0x360] ;  /* 0x0000d800ff037b82 */ /* 0x000e620000000800 */
[----:B------:R-:W2:Y:S01]  /*0030*/  LDCU.64 UR6, c[0x0][0x390] ;  /* 0x00007200ff0677ac */ /* 0x000ea20008000a00 */
[----:B------:R-:W1:Y:S06]  /*0040*/  S2R R0, SR_TID.X ;  /* 0x0000000000007919 */ /* 0x000e6c0000002100 */
[----:B------:R-:W0:Y:S08]  /*0050*/  S2UR UR5, SR_CTAID.Y ;  /* 0x00000000000579c3 */ /* 0x000e300000002600 */
[----:B------:R-:W0:Y:S08]  /*0060*/  LDC R2, c[0x0][0x364] ;  /* 0x0000d900ff027b82 */ /* 0x000e300000000800 */
[----:B------:R-:W1:Y:S01]  /*0070*/  S2UR UR4, SR_CTAID.X ;  /* 0x00000000000479c3 */ /* 0x000e620000002500 */
[----:B0-----:R-:W-:-:S05]  /*0080*/  IMAD R5, R2, UR5, R5 ;  /* 0x0000000502057c24 */ /* 0x001fca000f8e0205 */
[----:B--2---:R-:W-:Y:S01]  /*0090*/  ISETP.GE.AND P0, PT, R5, UR7, PT ;  /* 0x0000000705007c0c */ /* 0x004fe2000bf06270 */
[----:B-1----:R-:W-:-:S05]  /*00a0*/  IMAD R0, R3, UR4, R0 ;  /* 0x0000000403007c24 */ /* 0x002fca000f8e0200 */
[----:B------:R-:W-:-:S13]  /*00b0*/  ISETP.GE.OR P0, PT, R0, UR6, P0 ;  /* 0x0000000600007c0c */ /* 0x000fda0008706670 */
[----:B------:R-:W-:Y:S05]  /*00c0*/  @P0 EXIT ;  /* 0x000000000000094d */ /* 0x000fea0003800000 */
[----:B------:R-:W0:Y:S01]  /*00d0*/  LDC.64 R2, c[0x0][0x388] ;  /* 0x0000e200ff027b82 */ /* 0x000e220000000a00 */
[----:B------:R-:W1:Y:S01]  /*00e0*/  LDCU.64 UR4, c[0x0][0x358] ;  /* 0x00006b00ff0477ac */ /* 0x000e620008000a00 */
[----:B------:R-:W-:-:S06]  /*00f0*/  IMAD R7, R5, UR6, R0 ;  /* 0x0000000605077c24 */ /* 0x000fcc000f8e0200 */
[----:B------:R-:W2:Y:S01]  /*0100*/  LDC.64 R4, c[0x0][0x380] ;  /* 0x0000e000ff047b82 */ /* 0x000ea20000000a00 */
[----:B0-----:R-:W-:-:S06]  /*0110*/  IMAD.WIDE R2, R7, 0x8, R2 ;  /* 0x0000000807027825 */ /* 0x001fcc00078e0202 */
[----:B-1----:R-:W3:Y:S01]  /*0120*/  LDG.E.64 R2, desc[UR4][R2.64] ;  /* 0x0000000402027981 */ /* 0x002ee2000c1e1b00 */
[----:B--2---:R-:W-:-:S05]  /*0130*/  IMAD.WIDE R4, R7, 0x8, R4 ;  /* 0x0000000807047825 */ /* 0x004fca00078e0204 */
[----:B---3--:R-:W-:Y:S01]  /*0140*/  STG.E.64 desc[UR4][R4.64], R2 ;  /* 0x0000000204007986 */ /* 0x008fe2000c101b04 */
[----:B------:R-:W-:Y:S05]  /*0150*/  EXIT ;  /* 0x000000000000794d */ /* 0x000fea0003800000 */
.L_x_8:
        /* <DEDUP_REMOVED lines=10> */
.L_x_11:


//--------------------- .nv.shared.reserved.0     --------------------------
	.section	.nv.shared.reserved.0,"aw",@nobits
	.weak		__nv_reservedSMEM_offset_0_alias
	.size		__nv_reservedSMEM_offset_0_alias, 0, 64
	.other		__nv_reservedSMEM_offset_0_alias,@"STO_CUDA_RESERVED_SHARED STV_DEFAULT"
__nv_reservedSMEM_offset_0_alias:
	.zero		0
	.zero		64


//--------------------- .nv.constant0._Z11cuda_JacobiPdS_S_ddddii --------------------------
	.section	.nv.constant0._Z11cuda_JacobiPdS_S_ddddii,"a",@progbits
	.sectionflags	@""
	.align	4
.nv.constant0._Z11cuda_JacobiPdS_S_ddddii:
	.zero		960


//--------------------- .nv.constant0._Z11cuda_updatePdS_ii --------------------------
	.section	.nv.constant0._Z11cuda_updatePdS_ii,"a",@progbits
	.sectionflags	@""
	.align	4
.nv.constant0._Z11cuda_updatePdS_ii:
	.zero		920


//--------------------- SYMBOLS --------------------------

	.type		.nv.reservedSmem.offset0,@object
	.size		.nv.reservedSmem.offset0,0x4
